//
// Generated by NVIDIA NVVM Compiler
//
// Compiler Build ID: CL-36424714
// Cuda compilation tools, release 13.0, V13.0.88
// Based on NVVM 20.0.0
//

.version 9.0
.target sm_100
.address_size 64

	// .globl	_Z9maxKernelILi16EEvPi
.extern .shared .align 16 .b8 shmem_temp[];

.visible .entry _Z9maxKernelILi16EEvPi(
	.param .u64 .ptr .align 1 _Z9maxKernelILi16EEvPi_param_0
)
{
	.reg .pred 	%p<6>;
	.reg .b32 	%r<37>;
	.reg .b64 	%rd<5>;

	ld.param.u64 	%rd2, [_Z9maxKernelILi16EEvPi_param_0];
	cvta.to.global.u64 	%rd1, %rd2;
	mov.u32 	%r15, %tid.x;
	mov.u32 	%r16, %tid.y;
	mov.u32 	%r17, %tid.z;
	mov.u32 	%r18, %ntid.x;
	mov.u32 	%r19, %ntid.y;
	mad.lo.s32 	%r20, %r17, %r19, %r16;
	mad.lo.s32 	%r21, %r20, %r18, %r15;
	mul.wide.u32 	%rd3, %r21, 4;
	add.s64 	%rd4, %rd1, %rd3;
	ld.global.u32 	%r34, [%rd4];
	// begin inline asm
	mov.u32 %r14, %laneid;
	// end inline asm
	and.b32  	%r2, %r21, 15;
	shl.b32 	%r22, %r21, 2;
	and.b32  	%r23, %r22, -64;
	mov.u32 	%r24, shmem_temp;
	add.s32 	%r3, %r24, %r23;
	and.b32  	%r25, %r22, 60;
	add.s32 	%r4, %r3, %r25;
	and.b32  	%r26, %r14, -16;
	mov.b32 	%r27, 65535;
	shl.b32 	%r5, %r27, %r26;
	st.shared.u32 	[%r4], %r34;
	bar.warp.sync 	%r5;
	setp.gt.u32 	%p1, %r2, 7;
	@%p1 bra 	$L__BB0_2;
	ld.shared.u32 	%r28, [%r4+32];
	max.s32 	%r34, %r34, %r28;
$L__BB0_2:
	bar.warp.sync 	%r5;
	st.shared.u32 	[%r4], %r34;
	bar.warp.sync 	%r5;
	setp.gt.u32 	%p2, %r2, 3;
	@%p2 bra 	$L__BB0_4;
	ld.shared.u32 	%r29, [%r4+16];
	max.s32 	%r34, %r34, %r29;
$L__BB0_4:
	bar.warp.sync 	%r5;
	st.shared.u32 	[%r4], %r34;
	bar.warp.sync 	%r5;
	setp.gt.u32 	%p3, %r2, 1;
	@%p3 bra 	$L__BB0_6;
	ld.shared.u32 	%r30, [%r4+8];
	max.s32 	%r34, %r34, %r30;
$L__BB0_6:
	bar.warp.sync 	%r5;
	st.shared.u32 	[%r4], %r34;
	bar.warp.sync 	%r5;
	setp.ne.s32 	%p4, %r2, 0;
	@%p4 bra 	$L__BB0_8;
	ld.shared.u32 	%r31, [%r3+4];
	max.s32 	%r34, %r34, %r31;
$L__BB0_8:
	setp.ne.s32 	%p5, %r2, 0;
	bar.warp.sync 	%r5;
	barrier.sync 	0;
	@%p5 bra 	$L__BB0_10;
	atom.global.max.s32 	%r32, [%rd1], %r34;
$L__BB0_10:
	ret;

}


// ===== COMPILED SASS (sm_100) =====

	.target	sm_100

	.elftype	@"ET_EXEC"


//--------------------- .note.nv.tkinfo           --------------------------
	.section	.note.nv.tkinfo,"",@"SHT_NOTE"
	.sectionflags	@"SHF_NOTE_NV_TKINFO"
	.tkinfo
        /*0018*/ 	.word	0x00000002
        /*0030*/ 	.string	""
        /*0030*/ 	.string	"ptxas"
        /*0030*/ 	.string	"Cuda compilation tools, release 13.0, V13.0.88"
        /*0030*/ 	.string	"Build cuda_13.0.r13.0/compiler.36424714_0"
        /*0030*/ 	.string	"-arch sm_100 -m 64 "



//--------------------- .note.nv.cuinfo           --------------------------
	.section	.note.nv.cuinfo,"",@"SHT_NOTE"
	.sectionflags	@"SHF_NOTE_NV_CUINFO"
        /*0018*/ 	.short	0x0002
        /*001a*/ 	.short	0x0064
        /*001c*/ 	.short	0x0082
	.zero		2


//--------------------- .nv.info                  --------------------------
	.section	.nv.info,"",@"SHT_CUDA_INFO"
	.align	4


	//----- nvinfo : EIATTR_REGCOUNT
	.align		4
        /*0000*/ 	.byte	0x04, 0x2f
        /*0002*/ 	.short	(.L_1 - .L_0)
	.align		4
.L_0:
        /*0004*/ 	.word	index@(_Z9maxKernelILi16EEvPi)
        /*0008*/ 	.word	0x00000010


	//----- nvinfo : EIATTR_FRAME_SIZE
	.align		4
.L_1:
        /*000c*/ 	.byte	0x04, 0x11
        /*000e*/ 	.short	(.L_3 - .L_2)
	.align		4
.L_2:
        /*0010*/ 	.word	index@(_Z9maxKernelILi16EEvPi)
        /*0014*/ 	.word	0x00000000


	//----- nvinfo : EIATTR_MIN_STACK_SIZE
	.align		4
.L_3:
        /*0018*/ 	.byte	0x04, 0x12
        /*001a*/ 	.short	(.L_5 - .L_4)
	.align		4
.L_4:
        /*001c*/ 	.word	index@(_Z9maxKernelILi16EEvPi)
        /*0020*/ 	.word	0x00000000
.L_5:


//--------------------- .nv.compat                --------------------------
	.section	.nv.compat,"",@"SHT_CUDA_COMPAT_INFO"
	.align	4
        /*0000*/ 	.byte	0x02, 0x09, 0x00, 0x00, 0x02, 0x02, 0x01, 0x00, 0x02, 0x05, 0x05, 0x00, 0x03, 0x07, 0x01, 0x01
        /*0010*/ 	.byte	0x02, 0x03, 0x00, 0x00, 0x02, 0x06, 0x01, 0x00, 0x04, 0x0b, 0x08, 0x00, 0x09, 0x00, 0x00, 0x00
        /*0020*/ 	.byte	0x00, 0x00, 0x00, 0x00


//--------------------- .nv.info._Z9maxKernelILi16EEvPi --------------------------
	.section	.nv.info._Z9maxKernelILi16EEvPi,"",@"SHT_CUDA_INFO"
	.sectionflags	@""
	.align	4


	//----- nvinfo : EIATTR_CUDA_API_VERSION
	.align		4
        /*0000*/ 	.byte	0x04, 0x37
        /*0002*/ 	.short	(.L_7 - .L_6)
.L_6:
        /*0004*/ 	.word	0x00000082


	//----- nvinfo : EIATTR_KPARAM_INFO
	.align		4
.L_7:
        /*0008*/ 	.byte	0x04, 0x17
        /*000a*/ 	.short	(.L_9 - .L_8)
.L_8:
        /*000c*/ 	.word	0x00000000
        /*0010*/ 	.short	0x0000
        /*0012*/ 	.short	0x0000
        /*0014*/ 	.byte	0x00, 0xf5, 0x21, 0x00


	//----- nvinfo : EIATTR_SPARSE_MMA_MASK
	.align		4
.L_9:
        /*0018*/ 	.byte	0x03, 0x50
        /*001a*/ 	.short	0x0000


	//----- nvinfo : EIATTR_MAXREG_COUNT
	.align		4
        /*001c*/ 	.byte	0x03, 0x1b
        /*001e*/ 	.short	0x00ff


	//----- nvinfo : EIATTR_NUM_BARRIERS
	.align		4
        /*0020*/ 	.byte	0x02, 0x4c
        /*0022*/ 	.byte	0x01
	.zero		1


	//----- nvinfo : EIATTR_MERCURY_ISA_VERSION
	.align		4
        /*0024*/ 	.byte	0x03, 0x5f
        /*0026*/ 	.short	0x0101


	//----- nvinfo : EIATTR_INT_WARP_WIDE_INSTR_OFFSETS
	.align		4
        /*0028*/ 	.byte	0x04, 0x31
        /*002a*/ 	.short	(.L_11 - .L_10)


	//   ....[0]....
.L_10:
        /*002c*/ 	.word	0x00000120


	//   ....[1]....
        /*0030*/ 	.word	0x00000190


	//   ....[2]....
        /*0034*/ 	.word	0x000001b0


	//   ....[3]....
        /*0038*/ 	.word	0x000003f0


	//   ....[4]....
        /*003c*/ 	.word	0x00000430


	//----- nvinfo : EIATTR_COOP_GROUP_MASK_REGIDS
	.align		4
.L_11:
        /*0040*/ 	.byte	0x04, 0x29
        /*0042*/ 	.short	(.L_13 - .L_12)


	//   ....[0]....
.L_12:
        /*0044*/ 	.word	0x05000006


	//   ....[1]....
        /*0048*/ 	.word	0x05000006


	//   ....[2]....
        /*004c*/ 	.word	0x05000006


	//   ....[3]....
        /*0050*/ 	.word	0x05000006


	//   ....[4]....
        /*0054*/ 	.word	0x05000006


	//   ....[5]....
        /*0058*/ 	.word	0x05000006


	//   ....[6]....
        /*005c*/ 	.word	0x05000006


	//   ....[7]....
        /*0060*/ 	.word	0x05000006


	//   ....[8]....
        /*0064*/ 	.word	0xffffffff


	//   ....[9]....
        /*0068*/ 	.word	0x05000006


	//   ....[10]....
        /*006c*/ 	.word	0x05000006


	//   ....[11]....
        /*0070*/ 	.word	0x05000006


	//   ....[12]....
        /*0074*/ 	.word	0x05000006


	//   ....[13]....
        /*0078*/ 	.word	0x05000006


	//   ....[14]....
        /*007c*/ 	.word	0x05000006


	//   ....[15]....
        /*0080*/ 	.word	0x05000006


	//   ....[16]....
        /*0084*/ 	.word	0x05000006


	//----- nvinfo : EIATTR_COOP_GROUP_INSTR_OFFSETS
	.align		4
.L_13:
        /*0088*/ 	.byte	0x04, 0x28
        /*008a*/ 	.short	(.L_15 - .L_14)


	//   ....[0]....
.L_14:
        /*008c*/ 	.word	0x00000220


	//   ....[1]....
        /*0090*/ 	.word	0x00000270


	//   ....[2]....
        /*0094*/ 	.word	0x00000290


	//   ....[3]....
        /*0098*/ 	.word	0x000002e0


	//   ....[4]....
        /*009c*/ 	.word	0x00000300


	//   ....[5]....
        /*00a0*/ 	.word	0x00000330


	//   ....[6]....
        /*00a4*/ 	.word	0x00000370


	//   ....[7]....
        /*00a8*/ 	.word	0x000003b0


	//   ....[8]....
        /*00ac*/ 	.word	0x000003d0


	//   ....[9]....
        /*00b0*/ 	.word	0x000004c0


	//   ....[10]....
        /*00b4*/ 	.word	0x00000550


	//   ....[11]....
        /*00b8*/ 	.word	0x000005b0


	//   ....[12]....
        /*00bc*/ 	.word	0x00000640


	//   ....[13]....
        /*00c0*/ 	.word	0x000006a0


	//   ....[14]....
        /*00c4*/ 	.word	0x00000730


	//   ....[15]....
        /*00c8*/ 	.word	0x00000790


	//   ....[16]....
        /*00cc*/ 	.word	0x00000810


	//----- nvinfo : EIATTR_VRC_CTA_INIT_COUNT
	.align		4
.L_15:
        /*00d0*/ 	.byte	0x02, 0x4a
	.zero		1
	.zero		1


	//----- nvinfo : EIATTR_EXIT_INSTR_OFFSETS
	.align		4
        /*00d4*/ 	.byte	0x04, 0x1c
        /*00d6*/ 	.short	(.L_17 - .L_16)


	//   ....[0]....
.L_16:
        /*00d8*/ 	.word	0x000003e0


	//   ....[1]....
        /*00dc*/ 	.word	0x00000480


	//----- nvinfo : EIATTR_CRS_STACK_SIZE
	.align		4
.L_17:
        /*00e0*/ 	.byte	0x04, 0x1e
        /*00e2*/ 	.short	(.L_19 - .L_18)
.L_18:
        /*00e4*/ 	.word	0x00000000


	//----- nvinfo : EIATTR_CBANK_PARAM_SIZE
	.align		4
.L_19:
        /*00e8*/ 	.byte	0x03, 0x19
        /*00ea*/ 	.short	0x0008


	//----- nvinfo : EIATTR_PARAM_CBANK
	.align		4
        /*00ec*/ 	.byte	0x04, 0x0a
        /*00ee*/ 	.short	(.L_21 - .L_20)
	.align		4
.L_20:
        /*00f0*/ 	.word	index@(.nv.constant0._Z9maxKernelILi16EEvPi)
        /*00f4*/ 	.short	0x0380
        /*00f6*/ 	.short	0x0008


	//----- nvinfo : EIATTR_SW_WAR
	.align		4
.L_21:
        /*00f8*/ 	.byte	0x04, 0x36
        /*00fa*/ 	.short	(.L_23 - .L_22)
.L_22:
        /*00fc*/ 	.word	0x00000008
.L_23:


//--------------------- .nv.callgraph             --------------------------
	.section	.nv.callgraph,"",@"SHT_CUDA_CALLGRAPH"
	.align	4
	.sectionentsize	8
	.align		4
        /*0000*/ 	.word	0x00000000
	.align		4
        /*0004*/ 	.word	0xffffffff
	.align		4
        /*0008*/ 	.word	0x00000000
	.align		4
        /*000c*/ 	.word	0xfffffffe
	.align		4
        /*0010*/ 	.word	0x00000000
	.align		4
        /*0014*/ 	.word	0xfffffffd
	.align		4
        /*0018*/ 	.word	0x00000000
	.align		4
        /*001c*/ 	.word	0xfffffffc


//--------------------- .text._Z9maxKernelILi16EEvPi --------------------------
	.section	.text._Z9maxKernelILi16EEvPi,"ax",@progbits
	.align	128
        .global         _Z9maxKernelILi16EEvPi
        .type           _Z9maxKernelILi16EEvPi,@function
        .size           _Z9maxKernelILi16EEvPi,(.L_x_19 - _Z9maxKernelILi16EEvPi)
        .other          _Z9maxKernelILi16EEvPi,@"STO_CUDA_ENTRY STV_DEFAULT"
_Z9maxKernelILi16EEvPi:
.text._Z9maxKernelILi16EEvPi:
[----:B------:R-:W-:Y:S01]  /*0000*/  LDC R1, c[0x0][0x37c] ;  /* 0x0000df00ff017b82 */ /* 0x000fe20000000800 */
[----:B------:R-:W0:Y:S07]  /*0010*/  S2R R0, SR_TID.Y ;  /* 0x0000000000007919 */ /* 0x000e2e0000002200 */
[----:B------:R-:W1:Y:S01]  /*0020*/  LDC.64 R8, c[0x0][0x358] ;  /* 0x0000d600ff087b82 */ /* 0x000e620000000a00 */
[----:B------:R-:W2:Y:S01]  /*0030*/  LDCU UR4, c[0x0][0x360] ;  /* 0x00006c00ff0477ac */ /* 0x000ea20008000800 */
[----:B------:R-:W0:Y:S01]  /*0040*/  S2R R7, SR_TID.Z ;  /* 0x0000000000077919 */ /* 0x000e220000002300 */
[----:B------:R-:W0:Y:S01]  /*0050*/  LDCU UR5, c[0x0][0x364] ;  /* 0x00006c80ff0577ac */ /* 0x000e220008000800 */
[----:B------:R-:W2:Y:S04]  /*0060*/  S2R R5, SR_TID.X ;  /* 0x0000000000057919 */ /* 0x000ea80000002100 */
[----:B------:R-:W3:Y:S01]  /*0070*/  LDC.64 R2, c[0x0][0x380] ;  /* 0x0000e000ff027b82 */ /* 0x000ee20000000a00 */
[----:B-1----:R-:W-:-:S02]  /*0080*/  R2UR UR6, R8 ;  /* 0x00000000080672ca */ /* 0x002fc400000e0000 */
[----:B------:R-:W-:Y:S01]  /*0090*/  R2UR UR7, R9 ;  /* 0x00000000090772ca */ /* 0x000fe200000e0000 */
[----:B0-----:R-:W-:-:S04]  /*00a0*/  IMAD R0, R7, UR5, R0 ;  /* 0x0000000507007c24 */ /* 0x001fc8000f8e0200 */
[----:B--2---:R-:W-:-:S04]  /*00b0*/  IMAD R5, R0, UR4, R5 ;  /* 0x0000000400057c24 */ /* 0x004fc8000f8e0205 */
[----:B---3--:R-:W-:-:S05]  /*00c0*/  IMAD.WIDE.U32 R2, R5, 0x4, R2 ;  /* 0x0000000405027825 */ /* 0x008fca00078e0002 */
[----:B------:R0:W2:Y:S01]  /*00d0*/  LDG.E R10, desc[UR6][R2.64] ;  /* 0x00000006020a7981 */ /* 0x0000a2000c1e1900 */
[----:B------:R-:W-:Y:S01]  /*00e0*/  IMAD.MOV.U32 R13, RZ, RZ, 0xffff ;  /* 0x0000ffffff0d7424 */ /* 0x000fe200078e00ff */
[----:B------:R-:W-:Y:S01]  /*00f0*/  MOV R4, 0x400 ;  /* 0x0000040000047802 */ /* 0x000fe20000000f00 */
[C---:B------:R-:W-:Y:S01]  /*0100*/  IMAD.SHL.U32 R0, R5.reuse, 0x4, RZ ;  /* 0x0000000405007824 */ /* 0x040fe200078e00ff */
[----:B------:R-:W1:Y:S01]  /*0110*/  S2R R11, SR_LANEID ;  /* 0x00000000000b7919 */ /* 0x000e620000000000 */
[----:B------:R-:W-:Y:S01]  /*0120*/  VOTEU.ANY UR5, UPT, PT ;  /* 0x0000000000057886 */ /* 0x000fe200038e0100 */
[----:B------:R-:W-:Y:S01]  /*0130*/  LOP3.LUT R5, R5, 0xf, RZ, 0xc0, !PT ;  /* 0x0000000f05057812 */ /* 0x000fe200078ec0ff */
[----:B------:R-:W3:Y:S01]  /*0140*/  S2R R7, SR_CgaCtaId ;  /* 0x0000000000077919 */ /* 0x000ee20000008800 */
[----:B0-----:R-:W-:Y:S02]  /*0150*/  LOP3.LUT R3, R0, 0x3c, RZ, 0xc0, !PT ;  /* 0x0000003c00037812 */ /* 0x001fe400078ec0ff */
[----:B-1----:R-:W-:-:S04]  /*0160*/  LOP3.LUT R6, R11, 0xfffffff0, RZ, 0xc0, !PT ;  /* 0xfffffff00b067812 */ /* 0x002fc800078ec0ff */
[----:B------:R-:W-:Y:S02]  /*0170*/  SHF.L.U32 R6, R13, R6, RZ ;  /* 0x000000060d067219 */ /* 0x000fe400000006ff */
[----:B---3--:R-:W-:Y:S02]  /*0180*/  LEA R7, R7, R4, 0x18 ;  /* 0x0000000407077211 */ /* 0x008fe400078ec0ff */
[----:B------:R-:W0:Y:S01]  /*0190*/  MATCH.ANY R13, R6 ;  /* 0x00000000060d73a1 */ /* 0x000e2200000e8000 */
[----:B------:R-:W-:-:S07]  /*01a0*/  LOP3.LUT R4, R0, 0xffffffc0, RZ, 0xc0, !PT ;  /* 0xffffffc000047812 */ /* 0x000fce00078ec0ff */
[----:B------:R-:W1:Y:S01]  /*01b0*/  REDUX.OR UR4, R6 ;  /* 0x00000000060473c4 */ /* 0x000e620000004000 */
[----:B------:R-:W-:-:S04]  /*01c0*/  IMAD.IADD R4, R4, 0x1, R7 ;  /* 0x0000000104047824 */ /* 0x000fc800078e0207 */
[----:B------:R-:W-:Y:S01]  /*01d0*/  IMAD.IADD R3, R4, 0x1, R3 ;  /* 0x0000000104037824 */ /* 0x000fe200078e0203 */
[----:B0-----:R-:W-:-:S04]  /*01e0*/  LOP3.LUT P0, RZ, R6, UR5, R13, 0x40, !PT ;  /* 0x0000000506ff7c12 */ /* 0x001fc8000f80400d */
[----:B--2---:R0:W-:Y:S09]  /*01f0*/  STS [R3], R10 ;  /* 0x0000000a03007388 */ /* 0x0041f20000000800 */
[----:B-1----:R-:W-:Y:S05]  /*0200*/  @!P0 BRA.DIV UR4, `(.L_x_0) ;  /* 0x0000000204a08947 */ /* 0x002fea000b800000 */
[C---:B------:R-:W-:Y:S01]  /*0210*/  ISETP.GT.U32.AND P1, PT, R5.reuse, 0x7, PT ;  /* 0x000000070500780c */ /* 0x040fe20003f24070 */
[----:B------:R-:W-:Y:S01]  /*0220*/  NOP ;  /* 0x0000000000007918 */ /* 0x000fe20000000000 */
[----:B------:R-:W-:-:S11]  /*0230*/  ISETP.GT.U32.AND P0, PT, R5, 0x3, PT ;  /* 0x000000030500780c */ /* 0x000fd60003f04070 */
[----:B------:R-:W1:Y:S02]  /*0240*/  @!P1 LDS R7, [R3+0x20] ;  /* 0x0000200003079984 */ /* 0x000e640000000800 */
[----:B-1----:R-:W-:-:S05]  /*0250*/  @!P1 VIMNMX R7, PT, PT, R10, R7, !PT ;  /* 0x000000070a079248 */ /* 0x002fca0007fe0100 */
[----:B0-----:R-:W-:Y:S01]  /*0260*/  @!P1 IMAD.MOV.U32 R10, RZ, RZ, R7 ;  /* 0x000000ffff0a9224 */ /* 0x001fe200078e0007 */
[----:B------:R-:W-:-:S04]  /*0270*/  NOP ;  /* 0x0000000000007918 */ /* 0x000fc80000000000 */
[----:B------:R-:W-:Y:S01]  /*0280*/  STS [R3], R10 ;  /* 0x0000000a03007388 */ /* 0x000fe20000000800 */
[----:B------:R-:W-:-:S03]  /*0290*/  NOP ;  /* 0x0000000000007918 */ /* 0x000fc60000000000 */
[----:B------:R-:W0:Y:S01]  /*02a0*/  @!P0 LDS R7, [R3+0x10] ;  /* 0x0000100003078984 */ /* 0x000e220000000800 */
[----:B------:R-:W-:Y:S02]  /*02b0*/  ISETP.GT.U32.AND P1, PT, R5, 0x1, PT ;  /* 0x000000010500780c */ /* 0x000fe40003f24070 */
[----:B0-----:R-:W-:-:S05]  /*02c0*/  @!P0 VIMNMX R7, PT, PT, R10, R7, !PT ;  /* 0x000000070a078248 */ /* 0x001fca0007fe0100 */
[----:B------:R-:W-:Y:S01]  /*02d0*/  @!P0 IMAD.MOV.U32 R10, RZ, RZ, R7 ;  /* 0x000000ffff0a8224 */ /* 0x000fe200078e0007 */
[----:B------:R-:W-:-:S04]  /*02e0*/  NOP ;  /* 0x0000000000007918 */ /* 0x000fc80000000000 */
[----:B------:R-:W-:Y:S01]  /*02f0*/  STS [R3], R10 ;  /* 0x0000000a03007388 */ /* 0x000fe20000000800 */
[----:B------:R-:W-:-:S03]  /*0300*/  NOP ;  /* 0x0000000000007918 */ /* 0x000fc60000000000 */
[----:B------:R-:W0:Y:S01]  /*0310*/  @!P1 LDS R7, [R3+0x8] ;  /* 0x0000080003079984 */ /* 0x000e220000000800 */
[----:B------:R-:W-:Y:S01]  /*0320*/  ISETP.NE.AND P0, PT, R5, RZ, PT ;  /* 0x000000ff0500720c */ /* 0x000fe20003f05270 */
[----:B------:R-:W-:Y:S01]  /*0330*/  NOP ;  /* 0x0000000000007918 */ /* 0x000fe20000000000 */
[----:B0-----:R-:W-:-:S05]  /*0340*/  @!P1 VIMNMX R7, PT, PT, R10, R7, !PT ;  /* 0x000000070a079248 */ /* 0x001fca0007fe0100 */
[----:B------:R-:W-:-:S05]  /*0350*/  @!P1 IMAD.MOV.U32 R10, RZ, RZ, R7 ;  /* 0x000000ffff0a9224 */ /* 0x000fca00078e0007 */
[----:B------:R-:W-:Y:S01]  /*0360*/  STS [R3], R10 ;  /* 0x0000000a03007388 */ /* 0x000fe20000000800 */
[----:B------:R-:W-:-:S03]  /*0370*/  NOP ;  /* 0x0000000000007918 */ /* 0x000fc60000000000 */
[----:B------:R-:W0:Y:S02]  /*0380*/  @!P0 LDS R5, [R4+0x4] ;  /* 0x0000040004058984 */ /* 0x000e240000000800 */
[----:B0-----:R-:W-:-:S05]  /*0390*/  @!P0 VIMNMX R5, PT, PT, R10, R5, !PT ;  /* 0x000000050a058248 */ /* 0x001fca0007fe0100 */
[----:B------:R-:W-:Y:S01]  /*03a0*/  @!P0 IMAD.MOV.U32 R10, RZ, RZ, R5 ;  /* 0x000000ffff0a8224 */ /* 0x000fe200078e0005 */
[----:B------:R-:W-:-:S06]  /*03b0*/  NOP ;  /* 0x0000000000007918 */ /* 0x000fcc0000000000 */
.L_x_17:
[----:B------:R-:W-:Y:S05]  /*03c0*/  WARPSYNC.ALL ;  /* 0x0000000000007948 */ /* 0x000fea0003800000 */
[----:B------:R-:W-:Y:S06]  /*03d0*/  BAR.SYNC.DEFER_BLOCKING 0x0 ;  /* 0x0000000000007b1d */ /* 0x000fec0000010000 */
[----:B------:R-:W-:Y:S05]  /*03e0*/  @P0 EXIT ;  /* 0x000000000000094d */ /* 0x000fea0003800000 */
[----:B------:R-:W-:Y:S01]  /*03f0*/  VOTEU.ANY UR4, UPT, PT ;  /* 0x0000000000047886 */ /* 0x000fe200038e0100 */
[----:B------:R-:W0:Y:S01]  /*0400*/  LDC.64 R2, c[0x0][0x380] ;  /* 0x0000e000ff027b82 */ /* 0x000e220000000a00 */
[----:B------:R-:W-:-:S06]  /*0410*/  UFLO.U32 UR4, UR4 ;  /* 0x00000004000472bd */ /* 0x000fcc00080e0000 */
[----:B------:R-:W-:Y:S02]  /*0420*/  ISETP.EQ.U32.AND P0, PT, R11, UR4, PT ;  /* 0x000000040b007c0c */ /* 0x000fe4000bf02070 */
[----:B------:R-:W-:-:S11]  /*0430*/  CREDUX.MAX.S32 UR4, R10 ;  /* 0x000000000a0472cc */ /* 0x000fd60000000200 */
[----:B------:R-:W-:Y:S02]  /*0440*/  @P0 R2UR UR6, R8 ;  /* 0x00000000080602ca */ /* 0x000fe400000e0000 */
[----:B------:R-:W-:Y:S01]  /*0450*/  @P0 R2UR UR7, R9 ;  /* 0x00000000090702ca */ /* 0x000fe200000e0000 */
[----:B------:R-:W-:-:S12]  /*0460*/  IMAD.U32 R5, RZ, RZ, UR4 ;  /* 0x00000004ff057e24 */ /* 0x000fd8000f8e00ff */
[----:B0-----:R-:W-:Y:S01]  /*0470*/  @P0 REDG.E.MAX.S32.STRONG.GPU desc[UR6][R2.64], R5 ;  /* 0x000000050200098e */ /* 0x001fe2000d12e306 */
[----:B------:R-:W-:Y:S05]  /*0480*/  EXIT ;  /* 0x000000000000794d */ /* 0x000fea0003800000 */
.L_x_0:
[----:B------:R-:W-:Y:S01]  /*0490*/  BSSY B0, `(.L_x_1) ;  /* 0x0000005000007945 */ /* 0x000fe20003800000 */
[----:B------:R-:W-:-:S13]  /*04a0*/  ISETP.GT.U32.AND P1, PT, R5, 0x7, PT ;  /* 0x000000070500780c */ /* 0x000fda0003f24070 */
[----:B0-----:R-:W-:Y:S05]  /*04b0*/  WARPSYNC.COLLECTIVE R6, `(.L_x_2) ;  /* 0x0000000006087348 */ /* 0x001fea0003c00000 */
[----:B------:R-:W-:Y:S01]  /*04c0*/  NOP ;  /* 0x0000000000007918 */ /* 0x000fe20000000000 */
[----:B0-----:R-:W-:Y:S05]  /*04d0*/  ENDCOLLECTIVE ;  /* 0x000000000000791b */ /* 0x001fea0003800000 */
.L_x_2:
[----:B------:R-:W-:Y:S05]  /*04e0*/  BSYNC B0 ;  /* 0x0000000000007941 */ /* 0x000fea0003800000 */
.L_x_1:
[----:B------:R-:W0:Y:S01]  /*04f0*/  @!P1 LDS R7, [R3+0x20] ;  /* 0x0000200003079984 */ /* 0x000e220000000800 */
[----:B------:R-:W-:Y:S01]  /*0500*/  BSSY B0, `(.L_x_3) ;  /* 0x0000007000007945 */ /* 0x000fe20003800000 */
[----:B------:R-:W-:Y:S02]  /*0510*/  ISETP.GT.U32.AND P0, PT, R5, 0x3, PT ;  /* 0x000000030500780c */ /* 0x000fe40003f04070 */
[----:B0-----:R-:W-:-:S05]  /*0520*/  @!P1 VIMNMX R7, PT, PT, R10, R7, !PT ;  /* 0x000000070a079248 */ /* 0x001fca0007fe0100 */
[----:B------:R-:W-:-:S07]  /*0530*/  @!P1 IMAD.MOV.U32 R10, RZ, RZ, R7 ;  /* 0x000000ffff0a9224 */ /* 0x000fce00078e0007 */
[----:B------:R-:W-:Y:S05]  /*0540*/  WARPSYNC.COLLECTIVE R6, `(.L_x_4) ;  /* 0x0000000006087348 */ /* 0x000fea0003c00000 */
[----:B------:R-:W-:Y:S01]  /*0550*/  NOP ;  /* 0x0000000000007918 */ /* 0x000fe20000000000 */
[----:B------:R-:W-:Y:S05]  /*0560*/  ENDCOLLECTIVE ;  /* 0x000000000000791b */ /* 0x000fea0003800000 */
.L_x_4:
[----:B------:R-:W-:Y:S05]  /*0570*/  BSYNC B0 ;  /* 0x0000000000007941 */ /* 0x000fea0003800000 */
.L_x_3:
[----:B------:R0:W-:Y:S01]  /*0580*/  STS [R3], R10 ;  /* 0x0000000a03007388 */ /* 0x0001e20000000800 */
[----:B------:R-:W-:Y:S01]  /*0590*/  BSSY B0, `(.L_x_5) ;  /* 0x0000004000007945 */ /* 0x000fe20003800000 */
[----:B0-----:R-:W-:Y:S05]  /*05a0*/  WARPSYNC.COLLECTIVE R6, `(.L_x_6) ;  /* 0x0000000006087348 */ /* 0x001fea0003c00000 */
[----:B------:R-:W-:Y:S01]  /*05b0*/  NOP ;  /* 0x0000000000007918 */ /* 0x000fe20000000000 */
[----:B0-----:R-:W-:Y:S05]  /*05c0*/  ENDCOLLECTIVE ;  /* 0x000000000000791b */ /* 0x001fea0003800000 */
.L_x_6:
[----:B------:R-:W-:Y:S05]  /*05d0*/  BSYNC B0 ;  /* 0x0000000000007941 */ /* 0x000fea0003800000 */
.L_x_5:
        /* <DEDUP_REMOVED lines=8> */
.L_x_8:
[----:B------:R-:W-:Y:S05]  /*0660*/  BSYNC B0 ;  /* 0x0000000000007941 */ /* 0x000fea0003800000 */
.L_x_7:
[----:B------:R0:W-:Y:S01]  /*0670*/  STS [R3], R10 ;  /* 0x0000000a03007388 */ /* 0x0001e20000000800 */
[----:B------:R-:W-:Y:S01]  /*0680*/  BSSY B0, `(.L_x_9) ;  /* 0x0000004000007945 */ /* 0x000fe20003800000 */
[----:B0-----:R-:W-:Y:S05]  /*0690*/  WARPSYNC.COLLECTIVE R6, `(.L_x_10) ;  /* 0x0000000006087348 */ /* 0x001fea0003c00000 */
[----:B------:R-:W-:Y:S01]  /*06a0*/  NOP ;  /* 0x0000000000007918 */ /* 0x000fe20000000000 */
[----:B0-----:R-:W-:Y:S05]  /*06b0*/  ENDCOLLECTIVE ;  /* 0x000000000000791b */ /* 0x001fea0003800000 */
.L_x_10:
[----:B------:R-:W-:Y:S05]  /*06c0*/  BSYNC B0 ;  /* 0x0000000000007941 */ /* 0x000fea0003800000 */
.L_x_9:
[----:B------:R-:W0:Y:S01]  /*06d0*/  @!P1 LDS R7, [R3+0x8] ;  /* 0x0000080003079984 */ /* 0x000e220000000800 */
[----:B------:R-:W-:Y:S01]  /*06e0*/  BSSY B0, `(.L_x_11) ;  /* 0x0000007000007945 */ /* 0x000fe20003800000 */
[----:B------:R-:W-:Y:S02]  /*06f0*/  ISETP.NE.AND P0, PT, R5, RZ, PT ;  /* 0x000000ff0500720c */ /* 0x000fe40003f05270 */
[----:B0-----:R-:W-:-:S05]  /*0700*/  @!P1 VIMNMX R7, PT, PT, R10, R7, !PT ;  /* 0x000000070a079248 */ /* 0x001fca0007fe0100 */
[----:B------:R-:W-:-:S07]  /*0710*/  @!P1 IMAD.MOV.U32 R10, RZ, RZ, R7 ;  /* 0x000000ffff0a9224 */ /* 0x000fce00078e0007 */
[----:B------:R-:W-:Y:S05]  /*0720*/  WARPSYNC.COLLECTIVE R6, `(.L_x_12) ;  /* 0x0000000006087348 */ /* 0x000fea0003c00000 */
[----:B------:R-:W-:Y:S01]  /*0730*/  NOP ;  /* 0x0000000000007918 */ /* 0x000fe20000000000 */
[----:B------:R-:W-:Y:S05]  /*0740*/  ENDCOLLECTIVE ;  /* 0x000000000000791b */ /* 0x000fea0003800000 */
.L_x_12:
[----:B------:R-:W-:Y:S05]  /*0750*/  BSYNC B0 ;  /* 0x0000000000007941 */ /* 0x000fea0003800000 */
.L_x_11:
[----:B------:R0:W-:Y:S01]  /*0760*/  STS [R3], R10 ;  /* 0x0000000a03007388 */ /* 0x0001e20000000800 */
[----:B------:R-:W-:Y:S01]  /*0770*/  BSSY B0, `(.L_x_13) ;  /* 0x0000004000007945 */ /* 0x000fe20003800000 */
[----:B0-----:R-:W-:Y:S05]  /*0780*/  WARPSYNC.COLLECTIVE R6, `(.L_x_14) ;  /* 0x0000000006087348 */ /* 0x001fea0003c00000 */
[----:B------:R-:W-:Y:S01]  /*0790*/  NOP ;  /* 0x0000000000007918 */ /* 0x000fe20000000000 */
[----:B0-----:R-:W-:Y:S05]  /*07a0*/  ENDCOLLECTIVE ;  /* 0x000000000000791b */ /* 0x001fea0003800000 */
.L_x_14:
[----:B------:R-:W-:Y:S05]  /*07b0*/  BSYNC B0 ;  /* 0x0000000000007941 */ /* 0x000fea0003800000 */
.L_x_13:
[----:B------:R-:W0:Y:S01]  /*07c0*/  @!P0 LDS R5, [R4+0x4] ;  /* 0x0000040004058984 */ /* 0x000e220000000800 */
[----:B------:R-:W-:Y:S01]  /*07d0*/  BSSY B0, `(.L_x_15) ;  /* 0x0000006000007945 */ /* 0x000fe20003800000 */
[----:B0-----:R-:W-:-:S05]  /*07e0*/  @!P0 VIMNMX R5, PT, PT, R10, R5, !PT ;  /* 0x000000050a058248 */ /* 0x001fca0007fe0100 */
[----:B------:R-:W-:-:S07]  /*07f0*/  @!P0 IMAD.MOV.U32 R10, RZ, RZ, R5 ;  /* 0x000000ffff0a8224 */ /* 0x000fce00078e0005 */
[----:B------:R-:W-:Y:S05]  /*0800*/  WARPSYNC.COLLECTIVE R6, `(.L_x_16) ;  /* 0x0000000006087348 */ /* 0x000fea0003c00000 */
[----:B------:R-:W-:Y:S01]  /*0810*/  NOP ;  /* 0x0000000000007918 */ /* 0x000fe20000000000 */
[----:B------:R-:W-:Y:S05]  /*0820*/  ENDCOLLECTIVE ;  /* 0x000000000000791b */ /* 0x000fea0003800000 */
.L_x_16:
[----:B------:R-:W-:Y:S05]  /*0830*/  BSYNC B0 ;  /* 0x0000000000007941 */ /* 0x000fea0003800000 */
.L_x_15:
[----:B------:R-:W-:Y:S05]  /*0840*/  BRA `(.L_x_17) ;  /* 0xfffffff800dc7947 */ /* 0x000fea000383ffff */
.L_x_18:
[----:B------:R-:W-:-:S00]  /*0850*/  BRA `(.L_x_18) ;  /* 0xfffffffc00fc7947 */ /* 0x000fc0000383ffff */
[----:B------:R-:W-:-:S00]  /*0860*/  NOP ;  /* 0x0000000000007918 */ /* 0x000fc00000000000 */
        /* <DEDUP_REMOVED lines=9> */
.L_x_19:


//--------------------- .nv.shared._Z9maxKernelILi16EEvPi --------------------------
	.section	.nv.shared._Z9maxKernelILi16EEvPi,"aw",@nobits
	.sectionflags	@""
	.align	16
	.zero		1024


//--------------------- .nv.shared.reserved.0     --------------------------
	.section	.nv.shared.reserved.0,"aw",@nobits
	.weak		__nv_reservedSMEM_offset_0_alias
	.size		__nv_reservedSMEM_offset_0_alias, 0, 64
	.other		__nv_reservedSMEM_offset_0_alias,@"STO_CUDA_RESERVED_SHARED STV_DEFAULT"
__nv_reservedSMEM_offset_0_alias:
	.zero		0
	.zero		64


//--------------------- .nv.constant0._Z9maxKernelILi16EEvPi --------------------------
	.section	.nv.constant0._Z9maxKernelILi16EEvPi,"a",@progbits
	.sectionflags	@""
	.align	4
.nv.constant0._Z9maxKernelILi16EEvPi:
	.zero		904


//--------------------- SYMBOLS --------------------------

	.type		.nv.reservedSmem.offset0,@object
	.size		.nv.reservedSmem.offset0,0x4
	.type		.nv.reservedSmem.cap,@object
	.size		.nv.reservedSmem.cap,0x4
